	.headerflags	@"EF_CUDA_TEXMODE_UNIFIED EF_CUDA_64BIT_ADDRESS EF_CUDA_SM86 EF_CUDA_VIRTUAL_SM(EF_CUDA_SM86)"
	.elftype	@"ET_EXEC"


//--------------------- .nv.info                  --------------------------
	.section	.nv.info,"",@"SHT_CUDA_INFO"
	.align	4


	//----- nvinfo : EIATTR_REGCOUNT
	.align		4
        /*0000*/ 	.byte	0x04, 0x2f
        /*0002*/ 	.short	(.L_1 - .L_0)
	.align		4
.L_0:
        /*0004*/ 	.word	index@(triton__0d1d2e)
        /*0008*/ 	.word	0x0000001d


	//----- nvinfo : EIATTR_MAX_STACK_SIZE
	.align		4
.L_1:
        /*000c*/ 	.byte	0x04, 0x23
        /*000e*/ 	.short	(.L_3 - .L_2)
	.align		4
.L_2:
        /*0010*/ 	.word	index@(triton__0d1d2e)
        /*0014*/ 	.word	0x00000000


	//----- nvinfo : EIATTR_MIN_STACK_SIZE
	.align		4
.L_3:
        /*0018*/ 	.byte	0x04, 0x12
        /*001a*/ 	.short	(.L_5 - .L_4)
	.align		4
.L_4:
        /*001c*/ 	.word	index@(triton__0d1d2e)
        /*0020*/ 	.word	0x00000000


	//----- nvinfo : EIATTR_FRAME_SIZE
	.align		4
.L_5:
        /*0024*/ 	.byte	0x04, 0x11
        /*0026*/ 	.short	(.L_7 - .L_6)
	.align		4
.L_6:
        /*0028*/ 	.word	index@(triton__0d1d2e)
        /*002c*/ 	.word	0x00000000
.L_7:


//--------------------- .nv.info.triton__0d1d2e   --------------------------
	.section	.nv.info.triton__0d1d2e,"",@"SHT_CUDA_INFO"
	.align	4


	//----- nvinfo : EIATTR_CUDA_API_VERSION
	.align		4
        /*0000*/ 	.byte	0x04, 0x37
        /*0002*/ 	.short	(.L_9 - .L_8)
.L_8:
        /*0004*/ 	.word	0x0000007b


	//----- nvinfo : EIATTR_SW2861232_WAR
	.align		4
.L_9:
        /*0008*/ 	.byte	0x01, 0x35
	.zero		2


	//----- nvinfo : EIATTR_PARAM_CBANK
	.align		4
        /*000c*/ 	.byte	0x04, 0x0a
        /*000e*/ 	.short	(.L_11 - .L_10)
	.align		4
.L_10:
        /*0010*/ 	.word	index@(.nv.constant0.triton__0d1d2e)
        /*0014*/ 	.short	0x0160
        /*0016*/ 	.short	0x0014


	//----- nvinfo : EIATTR_CBANK_PARAM_SIZE
	.align		4
.L_11:
        /*0018*/ 	.byte	0x03, 0x19
        /*001a*/ 	.short	0x0014


	//----- nvinfo : EIATTR_KPARAM_INFO
	.align		4
        /*001c*/ 	.byte	0x04, 0x17
        /*001e*/ 	.short	(.L_13 - .L_12)
.L_12:
        /*0020*/ 	.word	0x00000000
        /*0024*/ 	.short	0x0002
        /*0026*/ 	.short	0x0010
        /*0028*/ 	.byte	0x00, 0xf0, 0x11, 0x00


	//----- nvinfo : EIATTR_KPARAM_INFO
	.align		4
.L_13:
        /*002c*/ 	.byte	0x04, 0x17
        /*002e*/ 	.short	(.L_15 - .L_14)
.L_14:
        /*0030*/ 	.word	0x00000000
        /*0034*/ 	.short	0x0001
        /*0036*/ 	.short	0x0008
        /*0038*/ 	.byte	0x00, 0xf0, 0x21, 0x00


	//----- nvinfo : EIATTR_KPARAM_INFO
	.align		4
.L_15:
        /*003c*/ 	.byte	0x04, 0x17
        /*003e*/ 	.short	(.L_17 - .L_16)
.L_16:
        /*0040*/ 	.word	0x00000000
        /*0044*/ 	.short	0x0000
        /*0046*/ 	.short	0x0000
        /*0048*/ 	.byte	0x00, 0xf0, 0x21, 0x00


	//----- nvinfo : EIATTR_MAXREG_COUNT
	.align		4
.L_17:
        /*004c*/ 	.byte	0x03, 0x1b
        /*004e*/ 	.short	0x00ff


	//----- nvinfo : EIATTR_EXIT_INSTR_OFFSETS
	.align		4
        /*0050*/ 	.byte	0x04, 0x1c
        /*0052*/ 	.short	(.L_19 - .L_18)


	//   ....[0]....
.L_18:
        /*0054*/ 	.word	0x000007e0


	//   ....[1]....
        /*0058*/ 	.word	0x00000800


	//----- nvinfo : EIATTR_MAX_THREADS
	.align		4
.L_19:
        /*005c*/ 	.byte	0x04, 0x05
        /*005e*/ 	.short	(.L_21 - .L_20)
.L_20:
        /*0060*/ 	.word	0x00000080
        /*0064*/ 	.word	0x00000001
        /*0068*/ 	.word	0x00000001
.L_21:


//--------------------- .nv.rel.action            --------------------------
	.section	.nv.rel.action,"",@"SHT_CUDA_RELOCINFO"
	.align	8
	.sectionentsize	8
        /*0000*/ 	.byte	0x73, 0x00, 0x00, 0x00, 0x00, 0x00, 0x00, 0x00, 0x00, 0x00, 0x00, 0x11, 0x25, 0x00, 0x05, 0x36


//--------------------- .nv.constant0.triton__0d1d2e --------------------------
	.section	.nv.constant0.triton__0d1d2e,"a",@progbits
	.align	4
.nv.constant0.triton__0d1d2e:
	.zero		372


//--------------------- .text.triton__0d1d2e      --------------------------
	.section	.text.triton__0d1d2e,"ax",@progbits
	.sectioninfo	@"SHI_REGISTERS=29"
	.align	128
        .global         triton__0d1d2e
        .type           triton__0d1d2e,@function
        .size           triton__0d1d2e,(.L_x_1 - triton__0d1d2e)
        .other          triton__0d1d2e,@"STO_CUDA_ENTRY STV_DEFAULT"
triton__0d1d2e:
.text.triton__0d1d2e:
[----:B------:R-:W-:-:S02]  /*0000*/  IMAD.MOV.U32 R1, RZ, RZ, c[0x0][0x28] ;  /* 0x00000a00ff017624 */ /* 0x000fc400078e00ff */
[----:B------:R-:W0:Y:S01]  /*0010*/  S2R R0, SR_TID.X ;  /* 0x0000000000007919 */ /* 0x000e220000002100 */
[----:B------:R-:W-:Y:S01]  /*0020*/  IMAD.MOV.U32 R5, RZ, RZ, 0x4 ;  /* 0x00000004ff057424 */ /* 0x000fe200078e00ff */
[----:B------:R-:W-:Y:S01]  /*0030*/  MOV R9, RZ ;  /* 0x000000ff00097202 */ /* 0x000fe20000000f00 */
[----:B------:R-:W-:Y:S01]  /*0040*/  IMAD.MOV.U32 R6, RZ, RZ, RZ ;  /* 0x000000ffff067224 */ /* 0x000fe200078e00ff */
[----:B------:R-:W1:Y:S01]  /*0050*/  S2R R3, SR_CTAID.X ;  /* 0x0000000000037919 */ /* 0x000e620000002500 */
[----:B------:R-:W-:Y:S01]  /*0060*/  ULDC.64 UR4, c[0x0][0x118] ;  /* 0x0000460000047ab9 */ /* 0x000fe20000000a00 */
[----:B0-----:R-:W-:-:S05]  /*0070*/  IMAD.SHL.U32 R0, R0, 0x4, RZ ;  /* 0x0000000400007824 */ /* 0x001fca00078e00ff */
[----:B------:R-:W-:-:S04]  /*0080*/  LOP3.LUT R0, R0, 0x1fc, RZ, 0xc0, !PT ;  /* 0x000001fc00007812 */ /* 0x000fc800078ec0ff */
[----:B-1----:R-:W-:-:S04]  /*0090*/  LEA R0, R3, R0, 0xa ;  /* 0x0000000003007211 */ /* 0x002fc800078e50ff */
[C---:B------:R-:W-:Y:S01]  /*00a0*/  ISETP.GE.AND P0, PT, R0.reuse, c[0x0][0x170], PT ;  /* 0x00005c0000007a0c */ /* 0x040fe20003f06270 */
[----:B------:R-:W-:-:S05]  /*00b0*/  IMAD.HI R2, R0, 0x2fa0be83, RZ ;  /* 0x2fa0be8300027827 */ /* 0x000fca00078e02ff */
[----:B------:R-:W-:-:S04]  /*00c0*/  SHF.R.U32.HI R3, RZ, 0x1f, R2 ;  /* 0x0000001fff037819 */ /* 0x000fc80000011602 */
[----:B------:R-:W-:-:S05]  /*00d0*/  LEA.HI.SX32 R3, R2, R3, 0x1b ;  /* 0x0000000302037211 */ /* 0x000fca00078fdaff */
[----:B------:R-:W-:Y:S02]  /*00e0*/  IMAD R10, R3, -0xac, R0 ;  /* 0xffffff54030a7824 */ /* 0x000fe400078e0200 */
[----:B------:R-:W-:-:S04]  /*00f0*/  IMAD.WIDE R2, R0, R5, c[0x0][0x160] ;  /* 0x0000580000027625 */ /* 0x000fc800078e0205 */
[----:B------:R-:W-:Y:S01]  /*0100*/  IMAD.WIDE R10, R10, R5, c[0x0][0x168] ;  /* 0x00005a000a0a7625 */ /* 0x000fe200078e0205 */
[----:B------:R-:W2:Y:S04]  /*0110*/  @!P0 LDG.E R6, [R2.64] ;  /* 0x0000000402068981 */ /* 0x000ea8000c1e1900 */
[----:B------:R0:W2:Y:S01]  /*0120*/  @!P0 LDG.E.EL R9, [R10.64] ;  /* 0x000000040a098981 */ /* 0x0000a2000c2e1900 */
[C---:B------:R-:W-:Y:S02]  /*0130*/  IADD3 R12, R0.reuse, 0x1, RZ ;  /* 0x00000001000c7810 */ /* 0x040fe40007ffe0ff */
[C---:B------:R-:W-:Y:S02]  /*0140*/  IADD3 R13, R0.reuse, 0x2, RZ ;  /* 0x00000002000d7810 */ /* 0x040fe40007ffe0ff */
[----:B------:R-:W-:Y:S01]  /*0150*/  IADD3 R14, R0, 0x3, RZ ;  /* 0x00000003000e7810 */ /* 0x000fe20007ffe0ff */
[C---:B------:R-:W-:Y:S01]  /*0160*/  IMAD.HI R4, R12.reuse, 0x2fa0be83, RZ ;  /* 0x2fa0be830c047827 */ /* 0x040fe200078e02ff */
[----:B------:R-:W-:-:S02]  /*0170*/  ISETP.GE.AND P0, PT, R12, c[0x0][0x170], PT ;  /* 0x00005c000c007a0c */ /* 0x000fc40003f06270 */
[----:B------:R-:W-:Y:S01]  /*0180*/  ISETP.GE.AND P2, PT, R14, c[0x0][0x170], PT ;  /* 0x00005c000e007a0c */ /* 0x000fe20003f46270 */
[----:B------:R-:W-:Y:S01]  /*0190*/  IMAD.HI R8, R13, 0x2fa0be83, RZ ;  /* 0x2fa0be830d087827 */ /* 0x000fe200078e02ff */
[----:B------:R-:W-:Y:S02]  /*01a0*/  SHF.R.U32.HI R7, RZ, 0x1f, R4 ;  /* 0x0000001fff077819 */ /* 0x000fe40000011604 */
[----:B0-----:R-:W-:Y:S02]  /*01b0*/  IADD3 R10, R0, 0x201, RZ ;  /* 0x00000201000a7810 */ /* 0x001fe40007ffe0ff */
[----:B------:R-:W-:Y:S02]  /*01c0*/  SHF.R.U32.HI R15, RZ, 0x1f, R8 ;  /* 0x0000001fff0f7819 */ /* 0x000fe40000011608 */
[----:B------:R-:W-:Y:S01]  /*01d0*/  LEA.HI.SX32 R17, R4, R7, 0x1b ;  /* 0x0000000704117211 */ /* 0x000fe200078fdaff */
[----:B------:R-:W-:Y:S01]  /*01e0*/  IMAD.HI R7, R14, 0x2fa0be83, RZ ;  /* 0x2fa0be830e077827 */ /* 0x000fe200078e02ff */
[----:B------:R-:W-:-:S02]  /*01f0*/  LEA.HI.SX32 R16, R8, R15, 0x1b ;  /* 0x0000000f08107211 */ /* 0x000fc400078fdaff */
[----:B------:R-:W-:Y:S01]  /*0200*/  IADD3 R15, R0, 0x200, RZ ;  /* 0x00000200000f7810 */ /* 0x000fe20007ffe0ff */
[----:B------:R-:W-:Y:S01]  /*0210*/  IMAD.HI R20, R10, 0x2fa0be83, RZ ;  /* 0x2fa0be830a147827 */ /* 0x000fe200078e02ff */
[C---:B------:R-:W-:Y:S02]  /*0220*/  IADD3 R4, R0.reuse, 0x203, RZ ;  /* 0x0000020300047810 */ /* 0x040fe40007ffe0ff */
[----:B------:R-:W-:Y:S01]  /*0230*/  SHF.R.U32.HI R18, RZ, 0x1f, R7 ;  /* 0x0000001fff127819 */ /* 0x000fe20000011607 */
[----:B------:R-:W-:Y:S01]  /*0240*/  IMAD.HI R19, R15, 0x2fa0be83, RZ ;  /* 0x2fa0be830f137827 */ /* 0x000fe200078e02ff */
[----:B------:R-:W-:Y:S02]  /*0250*/  IADD3 R8, R0, 0x202, RZ ;  /* 0x0000020200087810 */ /* 0x000fe40007ffe0ff */
[----:B------:R-:W-:Y:S01]  /*0260*/  LEA.HI.SX32 R11, R7, R18, 0x1b ;  /* 0x00000012070b7211 */ /* 0x000fe200078fdaff */
[----:B------:R-:W-:Y:S01]  /*0270*/  IMAD.HI R23, R4, 0x2fa0be83, RZ ;  /* 0x2fa0be8304177827 */ /* 0x000fe200078e02ff */
[----:B------:R-:W-:-:S02]  /*0280*/  SHF.R.U32.HI R18, RZ, 0x1f, R19 ;  /* 0x0000001fff127819 */ /* 0x000fc40000011613 */
[----:B------:R-:W-:Y:S01]  /*0290*/  SHF.R.U32.HI R7, RZ, 0x1f, R20 ;  /* 0x0000001fff077819 */ /* 0x000fe20000011614 */
[----:B------:R-:W-:Y:S01]  /*02a0*/  IMAD.HI R21, R8, 0x2fa0be83, RZ ;  /* 0x2fa0be8308157827 */ /* 0x000fe200078e02ff */
[----:B------:R-:W-:Y:S02]  /*02b0*/  LEA.HI.SX32 R18, R19, R18, 0x1b ;  /* 0x0000001213127211 */ /* 0x000fe400078fdaff */
[----:B------:R-:W-:Y:S01]  /*02c0*/  SHF.R.U32.HI R24, RZ, 0x1f, R23 ;  /* 0x0000001fff187819 */ /* 0x000fe20000011617 */
[----:B------:R-:W-:Y:S01]  /*02d0*/  IMAD R14, R11, -0xac, R14 ;  /* 0xffffff540b0e7824 */ /* 0x000fe200078e020e */
[----:B------:R-:W-:Y:S01]  /*02e0*/  LEA.HI.SX32 R19, R20, R7, 0x1b ;  /* 0x0000000714137211 */ /* 0x000fe200078fdaff */
[----:B------:R-:W-:Y:S01]  /*02f0*/  IMAD R20, R17, -0xac, R12 ;  /* 0xffffff5411147824 */ /* 0x000fe200078e020c */
[----:B------:R-:W-:Y:S01]  /*0300*/  SHF.R.U32.HI R22, RZ, 0x1f, R21 ;  /* 0x0000001fff167819 */ /* 0x000fe20000011615 */
[----:B------:R-:W-:Y:S01]  /*0310*/  IMAD R16, R16, -0xac, R13 ;  /* 0xffffff5410107824 */ /* 0x000fe200078e020d */
[----:B------:R-:W-:Y:S01]  /*0320*/  LEA.HI.SX32 R7, R23, R24, 0x1b ;  /* 0x0000001817077211 */ /* 0x000fe200078fdaff */
[----:B------:R-:W-:Y:S01]  /*0330*/  IMAD R24, R19, -0xac, R10 ;  /* 0xffffff5413187824 */ /* 0x000fe200078e020a */
[----:B------:R-:W-:Y:S01]  /*0340*/  ISETP.GE.AND P4, PT, R10, c[0x0][0x170], PT ;  /* 0x00005c000a007a0c */ /* 0x000fe20003f86270 */
[----:B------:R-:W-:Y:S01]  /*0350*/  IMAD R18, R18, -0xac, R15 ;  /* 0xffffff5412127824 */ /* 0x000fe200078e020f */
[----:B------:R-:W-:Y:S01]  /*0360*/  LEA.HI.SX32 R25, R21, R22, 0x1b ;  /* 0x0000001615197211 */ /* 0x000fe200078fdaff */
[----:B------:R-:W-:Y:S01]  /*0370*/  CS2R R10, SRZ ;  /* 0x00000000000a7805 */ /* 0x000fe2000001ff00 */
[----:B------:R-:W-:Y:S01]  /*0380*/  IMAD.WIDE R20, R20, R5, c[0x0][0x168] ;  /* 0x00005a0014147625 */ /* 0x000fe200078e0205 */
[----:B------:R-:W-:-:S02]  /*0390*/  ISETP.GE.AND P3, PT, R15, c[0x0][0x170], PT ;  /* 0x00005c000f007a0c */ /* 0x000fc40003f66270 */
[----:B------:R-:W-:Y:S01]  /*03a0*/  ISETP.GE.AND P1, PT, R13, c[0x0][0x170], PT ;  /* 0x00005c000d007a0c */ /* 0x000fe20003f26270 */
[----:B------:R-:W-:Y:S01]  /*03b0*/  IMAD R26, R25, -0xac, R8 ;  /* 0xffffff54191a7824 */ /* 0x000fe200078e0208 */
[----:B------:R0:W3:Y:S01]  /*03c0*/  @!P0 LDG.E.EL R10, [R20.64] ;  /* 0x00000004140a8981 */ /* 0x0000e2000c2e1900 */
[----:B------:R-:W-:-:S04]  /*03d0*/  IMAD.WIDE R22, R16, R5, c[0x0][0x168] ;  /* 0x00005a0010167625 */ /* 0x000fc800078e0205 */
[----:B------:R-:W-:-:S04]  /*03e0*/  IMAD.WIDE R16, R18, R5, c[0x0][0x168] ;  /* 0x00005a0012107625 */ /* 0x000fc800078e0205 */
[----:B0-----:R-:W-:Y:S02]  /*03f0*/  IMAD R20, R7, -0xac, R4 ;  /* 0xffffff5407147824 */ /* 0x001fe400078e0204 */
[----:B------:R-:W-:-:S04]  /*0400*/  IMAD.WIDE R18, R24, R5, c[0x0][0x168] ;  /* 0x00005a0018127625 */ /* 0x000fc800078e0205 */
[----:B------:R-:W-:Y:S01]  /*0410*/  IMAD.WIDE R24, R26, R5, c[0x0][0x168] ;  /* 0x00005a001a187625 */ /* 0x000fe200078e0205 */
[----:B--2---:R-:W-:Y:S01]  /*0420*/  FSETP.GT.AND P5, PT, R6, -R9, PT ;  /* 0x800000090600720b */ /* 0x004fe20003fa4000 */
[----:B------:R-:W-:Y:S02]  /*0430*/  FADD R15, R9, R6 ;  /* 0x00000006090f7221 */ /* 0x000fe40000000000 */
[-C--:B------:R-:W-:Y:S01]  /*0440*/  IMAD.WIDE R20, R20, R5.reuse, c[0x0][0x168] ;  /* 0x00005a0014147625 */ /* 0x080fe200078e0205 */
[----:B------:R-:W-:Y:S02]  /*0450*/  MOV R6, RZ ;  /* 0x000000ff00067202 */ /* 0x000fe40000000f00 */
[----:B------:R-:W-:Y:S01]  /*0460*/  ISETP.GE.AND P6, PT, R4, c[0x0][0x170], PT ;  /* 0x00005c0004007a0c */ /* 0x000fe20003fc6270 */
[----:B------:R-:W-:Y:S01]  /*0470*/  CS2R R12, SRZ ;  /* 0x00000000000c7805 */ /* 0x000fe2000001ff00 */
[----:B------:R-:W2:Y:S04]  /*0480*/  @!P4 LDG.E.EL R11, [R18.64] ;  /* 0x00000004120bc981 */ /* 0x000ea8000c2e1900 */
[----:B------:R0:W4:Y:S01]  /*0490*/  @!P1 LDG.E.EL R6, [R22.64] ;  /* 0x0000000416069981 */ /* 0x000122000c2e1900 */
[----:B------:R-:W-:Y:S01]  /*04a0*/  @!P5 FMUL R15, R15, 0.0099999997764825820923 ;  /* 0x3c23d70a0f0fd820 */ /* 0x000fe20000400000 */
[----:B------:R-:W-:Y:S01]  /*04b0*/  ISETP.GE.AND P5, PT, R8, c[0x0][0x170], PT ;  /* 0x00005c0008007a0c */ /* 0x000fe20003fa6270 */
[----:B------:R-:W-:Y:S01]  /*04c0*/  IMAD.WIDE R8, R14, R5, c[0x0][0x168] ;  /* 0x00005a000e087625 */ /* 0x000fe200078e0205 */
[----:B------:R1:W5:Y:S03]  /*04d0*/  @!P3 LDG.E.EL R12, [R16.64] ;  /* 0x00000004100cb981 */ /* 0x000366000c2e1900 */
[----:B------:R-:W-:Y:S01]  /*04e0*/  IMAD.MOV.U32 R5, RZ, RZ, RZ ;  /* 0x000000ffff057224 */ /* 0x000fe200078e00ff */
[----:B------:R1:W2:Y:S05]  /*04f0*/  @!P2 LDG.E.EL R13, [R8.64] ;  /* 0x00000004080da981 */ /* 0x0002aa000c2e1900 */
[----:B------:R-:W3:Y:S01]  /*0500*/  @!P0 LDG.E R5, [R2.64+0x4] ;  /* 0x0000040402058981 */ /* 0x000ee2000c1e1900 */
[----:B0-----:R-:W-:-:S02]  /*0510*/  P2R R22, PR, RZ, 0x2 ;  /* 0x00000002ff167803 */ /* 0x001fc40000000000 */
[----:B------:R-:W-:Y:S01]  /*0520*/  ISETP.GE.AND P1, PT, R0, c[0x0][0x170], PT ;  /* 0x00005c0000007a0c */ /* 0x000fe20003f26270 */
[----:B------:R-:W-:Y:S01]  /*0530*/  IMAD.MOV.U32 R14, RZ, RZ, RZ ;  /* 0x000000ffff0e7224 */ /* 0x000fe200078e00ff */
[----:B------:R-:W-:-:S05]  /*0540*/  MOV R23, RZ ;  /* 0x000000ff00177202 */ /* 0x000fca0000000f00 */
[----:B------:R-:W2:Y:S04]  /*0550*/  @!P5 LDG.E.EL R14, [R24.64] ;  /* 0x00000004180ed981 */ /* 0x000ea8000c2e1900 */
[----:B------:R-:W2:Y:S04]  /*0560*/  @!P6 LDG.E.EL R23, [R20.64] ;  /* 0x000000041417e981 */ /* 0x000ea8000c2e1900 */
[----:B------:R0:W-:Y:S01]  /*0570*/  @!P1 STG.E [R2.64], R15 ;  /* 0x0000000f02009986 */ /* 0x0001e2000c101904 */
[----:B------:R-:W-:Y:S01]  /*0580*/  MOV R0, RZ ;  /* 0x000000ff00007202 */ /* 0x000fe20000000f00 */
[----:B------:R-:W-:-:S05]  /*0590*/  IMAD.MOV.U32 R7, RZ, RZ, RZ ;  /* 0x000000ffff077224 */ /* 0x000fca00078e00ff */
[----:B------:R-:W2:Y:S04]  /*05a0*/  @!P2 LDG.E R0, [R2.64+0xc] ;  /* 0x00000c040200a981 */ /* 0x000ea8000c1e1900 */
[----:B------:R-:W5:Y:S01]  /*05b0*/  @!P3 LDG.E R7, [R2.64+0x800] ;  /* 0x000800040207b981 */ /* 0x000f62000c1e1900 */
[----:B-1----:R-:W-:-:S06]  /*05c0*/  CS2R R8, SRZ ;  /* 0x0000000000087805 */ /* 0x002fcc000001ff00 */
[----:B------:R-:W2:Y:S04]  /*05d0*/  @!P5 LDG.E R9, [R2.64+0x808] ;  /* 0x000808040209d981 */ /* 0x000ea8000c1e1900 */
[----:B------:R-:W2:Y:S01]  /*05e0*/  @!P6 LDG.E R8, [R2.64+0x80c] ;  /* 0x00080c040208e981 */ /* 0x000ea2000c1e1900 */
[----:B---3--:R-:W-:Y:S01]  /*05f0*/  FSETP.GT.AND P1, PT, R5, -R10, PT ;  /* 0x8000000a0500720b */ /* 0x008fe20003f24000 */
[----:B------:R-:W-:Y:S02]  /*0600*/  FADD R17, R10, R5 ;  /* 0x000000050a117221 */ /* 0x000fe40000000000 */
[----:B------:R-:W-:-:S06]  /*0610*/  CS2R R4, SRZ ;  /* 0x0000000000047805 */ /* 0x000fcc000001ff00 */
[----:B------:R-:W3:Y:S04]  /*0620*/  @!P4 LDG.E R4, [R2.64+0x804] ;  /* 0x000804040204c981 */ /* 0x000ee8000c1e1900 */
[----:B------:R-:W-:Y:S01]  /*0630*/  @!P1 FMUL R17, R17, 0.0099999997764825820923 ;  /* 0x3c23d70a11119820 */ /* 0x000fe20000400000 */
[----:B------:R-:W-:-:S13]  /*0640*/  ISETP.NE.AND P1, PT, R22, RZ, PT ;  /* 0x000000ff1600720c */ /* 0x000fda0003f25270 */
[----:B------:R-:W4:Y:S04]  /*0650*/  @!P1 LDG.E R5, [R2.64+0x8] ;  /* 0x0000080402059981 */ /* 0x000f28000c1e1900 */
[----:B------:R0:W-:Y:S01]  /*0660*/  @!P0 STG.E [R2.64+0x4], R17 ;  /* 0x0000041102008986 */ /* 0x0001e2000c101904 */
[----:B----4-:R-:W-:Y:S01]  /*0670*/  FSETP.GT.AND P0, PT, R5, -R6, PT ;  /* 0x800000060500720b */ /* 0x010fe20003f04000 */
[----:B------:R-:W-:-:S12]  /*0680*/  FADD R5, R6, R5 ;  /* 0x0000000506057221 */ /* 0x000fd80000000000 */
[----:B------:R-:W-:Y:S01]  /*0690*/  @!P0 FMUL R5, R5, 0.0099999997764825820923 ;  /* 0x3c23d70a05058820 */ /* 0x000fe20000400000 */
[----:B--2---:R-:W-:-:S04]  /*06a0*/  FSETP.GT.AND P0, PT, R0, -R13, PT ;  /* 0x8000000d0000720b */ /* 0x004fc80003f04000 */
[----:B------:R0:W-:Y:S01]  /*06b0*/  @!P1 STG.E [R2.64+0x8], R5 ;  /* 0x0000080502009986 */ /* 0x0001e2000c101904 */
[----:B-----5:R-:W-:Y:S01]  /*06c0*/  FSETP.GT.AND P1, PT, R7, -R12, PT ;  /* 0x8000000c0700720b */ /* 0x020fe20003f24000 */
[----:B------:R-:W-:Y:S01]  /*06d0*/  FADD R13, R13, R0 ;  /* 0x000000000d0d7221 */ /* 0x000fe20000000000 */
[----:B------:R-:W-:-:S06]  /*06e0*/  FADD R7, R12, R7 ;  /* 0x000000070c077221 */ /* 0x000fcc0000000000 */
[----:B------:R-:W-:Y:S01]  /*06f0*/  @!P0 FMUL R13, R13, 0.0099999997764825820923 ;  /* 0x3c23d70a0d0d8820 */ /* 0x000fe20000400000 */
[----:B---3--:R-:W-:-:S04]  /*0700*/  FSETP.GT.AND P0, PT, R4, -R11, PT ;  /* 0x8000000b0400720b */ /* 0x008fc80003f04000 */
[----:B------:R-:W-:Y:S01]  /*0710*/  @!P1 FMUL R7, R7, 0.0099999997764825820923 ;  /* 0x3c23d70a07079820 */ /* 0x000fe20000400000 */
[----:B------:R-:W-:Y:S01]  /*0720*/  FSETP.GT.AND P1, PT, R9, -R14, PT ;  /* 0x8000000e0900720b */ /* 0x000fe20003f24000 */
[----:B------:R-:W-:Y:S01]  /*0730*/  FADD R11, R11, R4 ;  /* 0x000000040b0b7221 */ /* 0x000fe20000000000 */
[----:B------:R-:W-:-:S06]  /*0740*/  FADD R9, R14, R9 ;  /* 0x000000090e097221 */ /* 0x000fcc0000000000 */
[----:B------:R-:W-:Y:S01]  /*0750*/  @!P0 FMUL R11, R11, 0.0099999997764825820923 ;  /* 0x3c23d70a0b0b8820 */ /* 0x000fe20000400000 */
[----:B------:R-:W-:-:S04]  /*0760*/  FSETP.GT.AND P0, PT, R8, -R23, PT ;  /* 0x800000170800720b */ /* 0x000fc80003f04000 */
[----:B------:R-:W-:Y:S01]  /*0770*/  @!P1 FMUL R9, R9, 0.0099999997764825820923 ;  /* 0x3c23d70a09099820 */ /* 0x000fe20000400000 */
[----:B------:R-:W-:Y:S01]  /*0780*/  FADD R23, R23, R8 ;  /* 0x0000000817177221 */ /* 0x000fe20000000000 */
[----:B------:R0:W-:Y:S04]  /*0790*/  @!P2 STG.E [R2.64+0xc], R13 ;  /* 0x00000c0d0200a986 */ /* 0x0001e8000c101904 */
[----:B------:R0:W-:Y:S04]  /*07a0*/  @!P3 STG.E [R2.64+0x800], R7 ;  /* 0x000800070200b986 */ /* 0x0001e8000c101904 */
[----:B------:R0:W-:Y:S01]  /*07b0*/  @!P4 STG.E [R2.64+0x804], R11 ;  /* 0x0008040b0200c986 */ /* 0x0001e2000c101904 */
[----:B------:R-:W-:-:S03]  /*07c0*/  @!P0 FMUL R23, R23, 0.0099999997764825820923 ;  /* 0x3c23d70a17178820 */ /* 0x000fc60000400000 */
[----:B------:R0:W-:Y:S01]  /*07d0*/  @!P5 STG.E [R2.64+0x808], R9 ;  /* 0x000808090200d986 */ /* 0x0001e2000c101904 */
[----:B------:R-:W-:Y:S05]  /*07e0*/  @P6 EXIT ;  /* 0x000000000000694d */ /* 0x000fea0003800000 */
[----:B------:R-:W-:Y:S01]  /*07f0*/  STG.E [R2.64+0x80c], R23 ;  /* 0x00080c1702007986 */ /* 0x000fe2000c101904 */
[----:B------:R-:W-:Y:S05]  /*0800*/  EXIT ;  /* 0x000000000000794d */ /* 0x000fea0003800000 */
.L_x_0:
[----:B------:R-:W-:-:S00]  /*0810*/  BRA `(.L_x_0) ;  /* 0xfffffff000007947 */ /* 0x000fc0000383ffff */
[----:B------:R-:W-:-:S00]  /*0820*/  NOP ;  /* 0x0000000000007918 */ /* 0x000fc00000000000 */
        /* <DEDUP_REMOVED lines=13> */
.L_x_1:
